//
// Generated by NVIDIA NVVM Compiler
//
// Compiler Build ID: CL-36424714
// Cuda compilation tools, release 13.0, V13.0.88
// Based on NVVM 20.0.0
//

.version 9.0
.target sm_100
.address_size 64

	// .globl	_Z9cube_FuncPfS_i

.visible .entry _Z9cube_FuncPfS_i(
	.param .u64 .ptr .align 1 _Z9cube_FuncPfS_i_param_0,
	.param .u64 .ptr .align 1 _Z9cube_FuncPfS_i_param_1,
	.param .u32 _Z9cube_FuncPfS_i_param_2
)
{
	.reg .pred 	%p<2>;
	.reg .b32 	%r<3>;
	.reg .b32 	%f<4>;
	.reg .b64 	%rd<8>;

	ld.param.u64 	%rd1, [_Z9cube_FuncPfS_i_param_0];
	ld.param.u64 	%rd2, [_Z9cube_FuncPfS_i_param_1];
	ld.param.u32 	%r2, [_Z9cube_FuncPfS_i_param_2];
	mov.u32 	%r1, %tid.x;
	setp.ge.s32 	%p1, %r1, %r2;
	@%p1 bra 	$L__BB0_2;
	cvta.to.global.u64 	%rd3, %rd1;
	cvta.to.global.u64 	%rd4, %rd2;
	mul.wide.u32 	%rd5, %r1, 4;
	add.s64 	%rd6, %rd3, %rd5;
	ld.global.f32 	%f1, [%rd6];
	mul.f32 	%f2, %f1, %f1;
	mul.f32 	%f3, %f1, %f2;
	add.s64 	%rd7, %rd4, %rd5;
	st.global.f32 	[%rd7], %f3;
$L__BB0_2:
	ret;

}


// ===== COMPILED SASS (sm_100) =====

	.target	sm_100

	.elftype	@"ET_EXEC"


//--------------------- .note.nv.tkinfo           --------------------------
	.section	.note.nv.tkinfo,"",@"SHT_NOTE"
	.sectionflags	@"SHF_NOTE_NV_TKINFO"
	.tkinfo
        /*0018*/ 	.word	0x00000002
        /*0030*/ 	.string	""
        /*0030*/ 	.string	"ptxas"
        /*0030*/ 	.string	"Cuda compilation tools, release 13.0, V13.0.88"
        /*0030*/ 	.string	"Build cuda_13.0.r13.0/compiler.36424714_0"
        /*0030*/ 	.string	"-arch sm_100 -m 64 "



//--------------------- .note.nv.cuinfo           --------------------------
	.section	.note.nv.cuinfo,"",@"SHT_NOTE"
	.sectionflags	@"SHF_NOTE_NV_CUINFO"
        /*0018*/ 	.short	0x0002
        /*001a*/ 	.short	0x0064
        /*001c*/ 	.short	0x0082
	.zero		2


//--------------------- .nv.info                  --------------------------
	.section	.nv.info,"",@"SHT_CUDA_INFO"
	.align	4


	//----- nvinfo : EIATTR_REGCOUNT
	.align		4
        /*0000*/ 	.byte	0x04, 0x2f
        /*0002*/ 	.short	(.L_1 - .L_0)
	.align		4
.L_0:
        /*0004*/ 	.word	index@(_Z9cube_FuncPfS_i)
        /*0008*/ 	.word	0x0000000c


	//----- nvinfo : EIATTR_FRAME_SIZE
	.align		4
.L_1:
        /*000c*/ 	.byte	0x04, 0x11
        /*000e*/ 	.short	(.L_3 - .L_2)
	.align		4
.L_2:
        /*0010*/ 	.word	index@(_Z9cube_FuncPfS_i)
        /*0014*/ 	.word	0x00000000


	//----- nvinfo : EIATTR_MIN_STACK_SIZE
	.align		4
.L_3:
        /*0018*/ 	.byte	0x04, 0x12
        /*001a*/ 	.short	(.L_5 - .L_4)
	.align		4
.L_4:
        /*001c*/ 	.word	index@(_Z9cube_FuncPfS_i)
        /*0020*/ 	.word	0x00000000
.L_5:


//--------------------- .nv.compat                --------------------------
	.section	.nv.compat,"",@"SHT_CUDA_COMPAT_INFO"
	.align	4
        /*0000*/ 	.byte	0x02, 0x09, 0x00, 0x00, 0x02, 0x02, 0x01, 0x00, 0x02, 0x05, 0x05, 0x00, 0x03, 0x07, 0x01, 0x01
        /*0010*/ 	.byte	0x02, 0x03, 0x00, 0x00, 0x02, 0x06, 0x01, 0x00, 0x04, 0x0b, 0x08, 0x00, 0x09, 0x00, 0x00, 0x00
        /*0020*/ 	.byte	0x00, 0x00, 0x00, 0x00


//--------------------- .nv.info._Z9cube_FuncPfS_i --------------------------
	.section	.nv.info._Z9cube_FuncPfS_i,"",@"SHT_CUDA_INFO"
	.sectionflags	@""
	.align	4


	//----- nvinfo : EIATTR_CUDA_API_VERSION
	.align		4
        /*0000*/ 	.byte	0x04, 0x37
        /*0002*/ 	.short	(.L_7 - .L_6)
.L_6:
        /*0004*/ 	.word	0x00000082


	//----- nvinfo : EIATTR_KPARAM_INFO
	.align		4
.L_7:
        /*0008*/ 	.byte	0x04, 0x17
        /*000a*/ 	.short	(.L_9 - .L_8)
.L_8:
        /*000c*/ 	.word	0x00000000
        /*0010*/ 	.short	0x0002
        /*0012*/ 	.short	0x0010
        /*0014*/ 	.byte	0x00, 0xf0, 0x11, 0x00


	//----- nvinfo : EIATTR_KPARAM_INFO
	.align		4
.L_9:
        /*0018*/ 	.byte	0x04, 0x17
        /*001a*/ 	.short	(.L_11 - .L_10)
.L_10:
        /*001c*/ 	.word	0x00000000
        /*0020*/ 	.short	0x0001
        /*0022*/ 	.short	0x0008
        /*0024*/ 	.byte	0x00, 0xf5, 0x21, 0x00


	//----- nvinfo : EIATTR_KPARAM_INFO
	.align		4
.L_11:
        /*0028*/ 	.byte	0x04, 0x17
        /*002a*/ 	.short	(.L_13 - .L_12)
.L_12:
        /*002c*/ 	.word	0x00000000
        /*0030*/ 	.short	0x0000
        /*0032*/ 	.short	0x0000
        /*0034*/ 	.byte	0x00, 0xf5, 0x21, 0x00


	//----- nvinfo : EIATTR_SPARSE_MMA_MASK
	.align		4
.L_13:
        /*0038*/ 	.byte	0x03, 0x50
        /*003a*/ 	.short	0x0000


	//----- nvinfo : EIATTR_MAXREG_COUNT
	.align		4
        /*003c*/ 	.byte	0x03, 0x1b
        /*003e*/ 	.short	0x00ff


	//----- nvinfo : EIATTR_MERCURY_ISA_VERSION
	.align		4
        /*0040*/ 	.byte	0x03, 0x5f
        /*0042*/ 	.short	0x0101


	//----- nvinfo : EIATTR_VRC_CTA_INIT_COUNT
	.align		4
        /*0044*/ 	.byte	0x02, 0x4a
	.zero		1
	.zero		1


	//----- nvinfo : EIATTR_EXIT_INSTR_OFFSETS
	.align		4
        /*0048*/ 	.byte	0x04, 0x1c
        /*004a*/ 	.short	(.L_15 - .L_14)


	//   ....[0]....
.L_14:
        /*004c*/ 	.word	0x00000040


	//   ....[1]....
        /*0050*/ 	.word	0x000000e0


	//----- nvinfo : EIATTR_CBANK_PARAM_SIZE
	.align		4
.L_15:
        /*0054*/ 	.byte	0x03, 0x19
        /*0056*/ 	.short	0x0014


	//----- nvinfo : EIATTR_PARAM_CBANK
	.align		4
        /*0058*/ 	.byte	0x04, 0x0a
        /*005a*/ 	.short	(.L_17 - .L_16)
	.align		4
.L_16:
        /*005c*/ 	.word	index@(.nv.constant0._Z9cube_FuncPfS_i)
        /*0060*/ 	.short	0x0380
        /*0062*/ 	.short	0x0014


	//----- nvinfo : EIATTR_SW_WAR
	.align		4
.L_17:
        /*0064*/ 	.byte	0x04, 0x36
        /*0066*/ 	.short	(.L_19 - .L_18)
.L_18:
        /*0068*/ 	.word	0x00000008
.L_19:


//--------------------- .nv.callgraph             --------------------------
	.section	.nv.callgraph,"",@"SHT_CUDA_CALLGRAPH"
	.align	4
	.sectionentsize	8
	.align		4
        /*0000*/ 	.word	0x00000000
	.align		4
        /*0004*/ 	.word	0xffffffff
	.align		4
        /*0008*/ 	.word	0x00000000
	.align		4
        /*000c*/ 	.word	0xfffffffe
	.align		4
        /*0010*/ 	.word	0x00000000
	.align		4
        /*0014*/ 	.word	0xfffffffd
	.align		4
        /*0018*/ 	.word	0x00000000
	.align		4
        /*001c*/ 	.word	0xfffffffc


//--------------------- .text._Z9cube_FuncPfS_i   --------------------------
	.section	.text._Z9cube_FuncPfS_i,"ax",@progbits
	.align	128
        .global         _Z9cube_FuncPfS_i
        .type           _Z9cube_FuncPfS_i,@function
        .size           _Z9cube_FuncPfS_i,(.L_x_1 - _Z9cube_FuncPfS_i)
        .other          _Z9cube_FuncPfS_i,@"STO_CUDA_ENTRY STV_DEFAULT"
_Z9cube_FuncPfS_i:
.text._Z9cube_FuncPfS_i:
[----:B------:R-:W-:Y:S01]  /*0000*/  LDC R1, c[0x0][0x37c] ;  /* 0x0000df00ff017b82 */ /* 0x000fe20000000800 */
[----:B------:R-:W0:Y:S01]  /*0010*/  S2R R9, SR_TID.X ;  /* 0x0000000000097919 */ /* 0x000e220000002100 */
[----:B------:R-:W0:Y:S02]  /*0020*/  LDCU UR4, c[0x0][0x390] ;  /* 0x00007200ff0477ac */ /* 0x000e240008000800 */
[----:B0-----:R-:W-:-:S13]  /*0030*/  ISETP.GE.AND P0, PT, R9, UR4, PT ;  /* 0x0000000409007c0c */ /* 0x001fda000bf06270 */
[----:B------:R-:W-:Y:S05]  /*0040*/  @P0 EXIT ;  /* 0x000000000000094d */ /* 0x000fea0003800000 */
[----:B------:R-:W0:Y:S01]  /*0050*/  LDC.64 R2, c[0x0][0x380] ;  /* 0x0000e000ff027b82 */ /* 0x000e220000000a00 */
[----:B------:R-:W1:Y:S07]  /*0060*/  LDCU.64 UR4, c[0x0][0x358] ;  /* 0x00006b00ff0477ac */ /* 0x000e6e0008000a00 */
[----:B------:R-:W2:Y:S01]  /*0070*/  LDC.64 R4, c[0x0][0x388] ;  /* 0x0000e200ff047b82 */ /* 0x000ea20000000a00 */
[----:B0-----:R-:W-:-:S06]  /*0080*/  IMAD.WIDE.U32 R2, R9, 0x4, R2 ;  /* 0x0000000409027825 */ /* 0x001fcc00078e0002 */
[----:B-1----:R-:W3:Y:S01]  /*0090*/  LDG.E R2, desc[UR4][R2.64] ;  /* 0x0000000402027981 */ /* 0x002ee2000c1e1900 */
[----:B--2---:R-:W-:-:S04]  /*00a0*/  IMAD.WIDE.U32 R4, R9, 0x4, R4 ;  /* 0x0000000409047825 */ /* 0x004fc800078e0004 */
[----:B---3--:R-:W-:-:S04]  /*00b0*/  FMUL R7, R2, R2 ;  /* 0x0000000202077220 */ /* 0x008fc80000400000 */
[----:B------:R-:W-:-:S05]  /*00c0*/  FMUL R7, R2, R7 ;  /* 0x0000000702077220 */ /* 0x000fca0000400000 */
[----:B------:R-:W-:Y:S01]  /*00d0*/  STG.E desc[UR4][R4.64], R7 ;  /* 0x0000000704007986 */ /* 0x000fe2000c101904 */
[----:B------:R-:W-:Y:S05]  /*00e0*/  EXIT ;  /* 0x000000000000794d */ /* 0x000fea0003800000 */
.L_x_0:
[----:B------:R-:W-:-:S00]  /*00f0*/  BRA `(.L_x_0) ;  /* 0xfffffffc00fc7947 */ /* 0x000fc0000383ffff */
[----:B------:R-:W-:-:S00]  /*0100*/  NOP ;  /* 0x0000000000007918 */ /* 0x000fc00000000000 */
[----:B------:R-:W-:-:S00]  /*0110*/  NOP ;  /* 0x0000000000007918 */ /* 0x000fc00000000000 */
[----:B------:R-:W-:-:S00]  /*0120*/  NOP ;  /* 0x0000000000007918 */ /* 0x000fc00000000000 */
[----:B------:R-:W-:-:S00]  /*0130*/  NOP ;  /* 0x0000000000007918 */ /* 0x000fc00000000000 */
[----:B------:R-:W-:-:S00]  /*0140*/  NOP ;  /* 0x0000000000007918 */ /* 0x000fc00000000000 */
[----:B------:R-:W-:-:S00]  /*0150*/  NOP ;  /* 0x0000000000007918 */ /* 0x000fc00000000000 */
[----:B------:R-:W-:-:S00]  /*0160*/  NOP ;  /* 0x0000000000007918 */ /* 0x000fc00000000000 */
[----:B------:R-:W-:-:S00]  /*0170*/  NOP ;  /* 0x0000000000007918 */ /* 0x000fc00000000000 */
.L_x_1:


//--------------------- .nv.shared.reserved.0     --------------------------
	.section	.nv.shared.reserved.0,"aw",@nobits
	.weak		__nv_reservedSMEM_offset_0_alias
	.size		__nv_reservedSMEM_offset_0_alias, 0, 64
	.other		__nv_reservedSMEM_offset_0_alias,@"STO_CUDA_RESERVED_SHARED STV_DEFAULT"
__nv_reservedSMEM_offset_0_alias:
	.zero		0
	.zero		64


//--------------------- .nv.constant0._Z9cube_FuncPfS_i --------------------------
	.section	.nv.constant0._Z9cube_FuncPfS_i,"a",@progbits
	.sectionflags	@""
	.align	4
.nv.constant0._Z9cube_FuncPfS_i:
	.zero		916


//--------------------- SYMBOLS --------------------------

	.type		.nv.reservedSmem.offset0,@object
	.size		.nv.reservedSmem.offset0,0x4
